//
// Generated by NVIDIA NVVM Compiler
//
// Compiler Build ID: CL-36424714
// Cuda compilation tools, release 13.0, V13.0.88
// Based on NVVM 20.0.0
//

.version 9.0
.target sm_100
.address_size 64

	// .globl	_Z10checkIndexv
.extern .func  (.param .b32 func_retval0) vprintf
(
	.param .b64 vprintf_param_0,
	.param .b64 vprintf_param_1
)
;
.global .align 1 .b8 $str[82] = {116, 104, 114, 101, 97, 100, 73, 100, 120, 58, 40, 37, 100, 44, 32, 37, 100, 44, 32, 37, 100, 41, 32, 98, 108, 111, 99, 107, 73, 100, 120, 58, 40, 37, 100, 44, 37, 100, 44, 37, 100, 41, 32, 98, 108, 111, 99, 107, 68, 105, 109, 58, 40, 37, 100, 44, 37, 100, 44, 37, 100, 41, 32, 103, 114, 105, 100, 68, 105, 109, 40, 37, 100, 44, 37, 100, 44, 37, 100, 41, 10};

.visible .entry _Z10checkIndexv()
{
	.local .align 16 .b8 	__local_depot0[48];
	.reg .b64 	%SP;
	.reg .b64 	%SPL;
	.reg .b32 	%r<15>;
	.reg .b64 	%rd<5>;

	mov.u64 	%SPL, __local_depot0;
	cvta.local.u64 	%SP, %SPL;
	add.u64 	%rd1, %SP, 0;
	add.u64 	%rd2, %SPL, 0;
	mov.u32 	%r1, %tid.x;
	mov.u32 	%r2, %tid.y;
	mov.u32 	%r3, %tid.z;
	mov.u32 	%r4, %ctaid.x;
	mov.u32 	%r5, %ctaid.y;
	mov.u32 	%r6, %ctaid.z;
	mov.u32 	%r7, %ntid.x;
	mov.u32 	%r8, %ntid.y;
	mov.u32 	%r9, %ntid.z;
	mov.u32 	%r10, %nctaid.x;
	mov.u32 	%r11, %nctaid.y;
	mov.u32 	%r12, %nctaid.z;
	st.local.v4.u32 	[%rd2], {%r1, %r2, %r3, %r4};
	st.local.v4.u32 	[%rd2+16], {%r5, %r6, %r7, %r8};
	st.local.v4.u32 	[%rd2+32], {%r9, %r10, %r11, %r12};
	mov.u64 	%rd3, $str;
	cvta.global.u64 	%rd4, %rd3;
	{ // callseq 0, 0
	.param .b64 param0;
	st.param.b64 	[param0], %rd4;
	.param .b64 param1;
	st.param.b64 	[param1], %rd1;
	.param .b32 retval0;
	call.uni (retval0), 
	vprintf, 
	(
	param0, 
	param1
	);
	ld.param.b32 	%r13, [retval0];
	} // callseq 0
	ret;

}


// ===== COMPILED SASS (sm_100) =====

	.target	sm_100

	.elftype	@"ET_EXEC"


//--------------------- .note.nv.tkinfo           --------------------------
	.section	.note.nv.tkinfo,"",@"SHT_NOTE"
	.sectionflags	@"SHF_NOTE_NV_TKINFO"
	.tkinfo
        /*0018*/ 	.word	0x00000002
        /*0030*/ 	.string	""
        /*0030*/ 	.string	"ptxas"
        /*0030*/ 	.string	"Cuda compilation tools, release 13.0, V13.0.88"
        /*0030*/ 	.string	"Build cuda_13.0.r13.0/compiler.36424714_0"
        /*0030*/ 	.string	"-arch sm_100 -m 64 "



//--------------------- .note.nv.cuinfo           --------------------------
	.section	.note.nv.cuinfo,"",@"SHT_NOTE"
	.sectionflags	@"SHF_NOTE_NV_CUINFO"
        /*0018*/ 	.short	0x0002
        /*001a*/ 	.short	0x0064
        /*001c*/ 	.short	0x0082
	.zero		2


//--------------------- .nv.info                  --------------------------
	.section	.nv.info,"",@"SHT_CUDA_INFO"
	.align	4


	//----- nvinfo : EIATTR_REGCOUNT
	.align		4
        /*0000*/ 	.byte	0x04, 0x2f
        /*0002*/ 	.short	(.L_2 - .L_1)
	.align		4
.L_1:
        /*0004*/ 	.word	index@(_Z10checkIndexv)
        /*0008*/ 	.word	0x00000018


	//----- nvinfo : EIATTR_FRAME_SIZE
	.align		4
.L_2:
        /*000c*/ 	.byte	0x04, 0x11
        /*000e*/ 	.short	(.L_4 - .L_3)
	.align		4
.L_3:
        /*0010*/ 	.word	index@(_Z10checkIndexv)
        /*0014*/ 	.word	0x00000030


	//----- nvinfo : EIATTR_MIN_STACK_SIZE
	.align		4
.L_4:
        /*0018*/ 	.byte	0x04, 0x12
        /*001a*/ 	.short	(.L_6 - .L_5)
	.align		4
.L_5:
        /*001c*/ 	.word	index@(_Z10checkIndexv)
        /*0020*/ 	.word	0x00000030
.L_6:


//--------------------- .nv.compat                --------------------------
	.section	.nv.compat,"",@"SHT_CUDA_COMPAT_INFO"
	.align	4
        /*0000*/ 	.byte	0x02, 0x09, 0x00, 0x00, 0x02, 0x02, 0x01, 0x00, 0x02, 0x05, 0x05, 0x00, 0x03, 0x07, 0x01, 0x01
        /*0010*/ 	.byte	0x02, 0x03, 0x00, 0x00, 0x02, 0x06, 0x01, 0x00, 0x04, 0x0b, 0x08, 0x00, 0x09, 0x00, 0x00, 0x00
        /*0020*/ 	.byte	0x00, 0x00, 0x00, 0x00


//--------------------- .nv.info._Z10checkIndexv  --------------------------
	.section	.nv.info._Z10checkIndexv,"",@"SHT_CUDA_INFO"
	.sectionflags	@""
	.align	4


	//----- nvinfo : EIATTR_CUDA_API_VERSION
	.align		4
        /*0000*/ 	.byte	0x04, 0x37
        /*0002*/ 	.short	(.L_8 - .L_7)
.L_7:
        /*0004*/ 	.word	0x00000082


	//----- nvinfo : EIATTR_SPARSE_MMA_MASK
	.align		4
.L_8:
        /*0008*/ 	.byte	0x03, 0x50
        /*000a*/ 	.short	0x0000


	//----- nvinfo : EIATTR_MAXREG_COUNT
	.align		4
        /*000c*/ 	.byte	0x03, 0x1b
        /*000e*/ 	.short	0x00ff


	//----- nvinfo : EIATTR_EXTERNS
	.align		4
        /*0010*/ 	.byte	0x04, 0x0f
        /*0012*/ 	.short	(.L_10 - .L_9)


	//   ....[0]....
	.align		4
.L_9:
        /*0014*/ 	.word	index@(vprintf)


	//----- nvinfo : EIATTR_MERCURY_ISA_VERSION
	.align		4
.L_10:
        /*0018*/ 	.byte	0x03, 0x5f
        /*001a*/ 	.short	0x0101


	//----- nvinfo : EIATTR_VRC_CTA_INIT_COUNT
	.align		4
        /*001c*/ 	.byte	0x02, 0x4a
	.zero		1
	.zero		1


	//----- nvinfo : EIATTR_SYSCALL_OFFSETS
	.align		4
        /*0020*/ 	.byte	0x04, 0x46
        /*0022*/ 	.short	(.L_12 - .L_11)


	//   ....[0]....
.L_11:
        /*0024*/ 	.word	0x000001b0


	//----- nvinfo : EIATTR_EXIT_INSTR_OFFSETS
	.align		4
.L_12:
        /*0028*/ 	.byte	0x04, 0x1c
        /*002a*/ 	.short	(.L_14 - .L_13)


	//   ....[0]....
.L_13:
        /*002c*/ 	.word	0x000001c0


	//----- nvinfo : EIATTR_SW_WAR
	.align		4
.L_14:
        /*0030*/ 	.byte	0x04, 0x36
        /*0032*/ 	.short	(.L_16 - .L_15)
.L_15:
        /*0034*/ 	.word	0x00000008
.L_16:


//--------------------- .nv.callgraph             --------------------------
	.section	.nv.callgraph,"",@"SHT_CUDA_CALLGRAPH"
	.align	4
	.sectionentsize	8
	.align		4
        /*0000*/ 	.word	0x00000000
	.align		4
        /*0004*/ 	.word	0xffffffff
	.align		4
        /*0008*/ 	.word	index@(_Z10checkIndexv)
	.align		4
        /*000c*/ 	.word	index@(vprintf)
	.align		4
        /*0010*/ 	.word	0x00000000
	.align		4
        /*0014*/ 	.word	0xfffffffe
	.align		4
        /*0018*/ 	.word	0x00000000
	.align		4
        /*001c*/ 	.word	0xfffffffd
	.align		4
        /*0020*/ 	.word	0x00000000
	.align		4
        /*0024*/ 	.word	0xfffffffc


//--------------------- .nv.constant4             --------------------------
	.section	.nv.constant4,"a",@progbits
	.align	8
	.align		8
.nv.constant4:
        /*0000*/ 	.dword	vprintf
	.align		8
        /*0008*/ 	.dword	$str


//--------------------- .text._Z10checkIndexv     --------------------------
	.section	.text._Z10checkIndexv,"ax",@progbits
	.align	128
        .global         _Z10checkIndexv
        .type           _Z10checkIndexv,@function
        .size           _Z10checkIndexv,(.L_x_2 - _Z10checkIndexv)
        .other          _Z10checkIndexv,@"STO_CUDA_ENTRY STV_DEFAULT"
_Z10checkIndexv:
.text._Z10checkIndexv:
[----:B------:R-:W0:Y:S01]  /*0000*/  LDC R1, c[0x0][0x37c] ;  /* 0x0000df00ff017b82 */ /* 0x000e220000000800 */
[----:B------:R-:W1:Y:S01]  /*0010*/  S2R R8, SR_TID.X ;  /* 0x0000000000087919 */ /* 0x000e620000002100 */
[----:B------:R-:W2:Y:S06]  /*0020*/  LDCU UR5, c[0x0][0x2fc] ;  /* 0x00005f80ff0577ac */ /* 0x000eac0008000800 */
[----:B------:R-:W3:Y:S01]  /*0030*/  LDC R14, c[0x0][0x360] ;  /* 0x0000d800ff0e7b82 */ /* 0x000ee20000000800 */
[----:B0-----:R-:W-:Y:S01]  /*0040*/  VIADD R1, R1, 0xffffffd0 ;  /* 0xffffffd001017836 */ /* 0x001fe20000000000 */
[----:B------:R-:W1:Y:S01]  /*0050*/  S2R R9, SR_TID.Y ;  /* 0x0000000000097919 */ /* 0x000e620000002200 */
[----:B------:R-:W-:Y:S01]  /*0060*/  MOV R0, 0x0 ;  /* 0x0000000000007802 */ /* 0x000fe20000000f00 */
[----:B------:R-:W0:Y:S01]  /*0070*/  LDCU UR4, c[0x0][0x2f8] ;  /* 0x00005f00ff0477ac */ /* 0x000e220008000800 */
[----:B------:R-:W1:Y:S03]  /*0080*/  S2R R10, SR_TID.Z ;  /* 0x00000000000a7919 */ /* 0x000e660000002300 */
[----:B------:R-:W3:Y:S01]  /*0090*/  LDC R15, c[0x0][0x364] ;  /* 0x0000d900ff0f7b82 */ /* 0x000ee20000000800 */
[----:B------:R-:W4:Y:S01]  /*00a0*/  LDCU.64 UR6, c[0x4][0x8] ;  /* 0x01000100ff0677ac */ /* 0x000f220008000a00 */
[----:B------:R-:W1:Y:S01]  /*00b0*/  S2R R11, SR_CTAID.X ;  /* 0x00000000000b7919 */ /* 0x000e620000002500 */
[----:B------:R-:W3:Y:S05]  /*00c0*/  S2R R12, SR_CTAID.Y ;  /* 0x00000000000c7919 */ /* 0x000eea0000002600 */
[----:B------:R-:W5:Y:S01]  /*00d0*/  LDC R16, c[0x0][0x368] ;  /* 0x0000da00ff107b82 */ /* 0x000f620000000800 */
[----:B------:R-:W3:Y:S01]  /*00e0*/  S2R R13, SR_CTAID.Z ;  /* 0x00000000000d7919 */ /* 0x000ee20000002700 */
[----:B0-----:R-:W-:-:S06]  /*00f0*/  IADD3 R6, P0, PT, R1, UR4, RZ ;  /* 0x0000000401067c10 */ /* 0x001fcc000ff1e0ff */
[----:B------:R-:W5:Y:S01]  /*0100*/  LDC R17, c[0x0][0x370] ;  /* 0x0000dc00ff117b82 */ /* 0x000f620000000800 */
[----:B----4-:R-:W-:Y:S01]  /*0110*/  IMAD.U32 R4, RZ, RZ, UR6 ;  /* 0x00000006ff047e24 */ /* 0x010fe2000f8e00ff */
[----:B------:R-:W-:Y:S01]  /*0120*/  MOV R5, UR7 ;  /* 0x0000000700057c02 */ /* 0x000fe20008000f00 */
[----:B--2---:R-:W-:-:S05]  /*0130*/  IMAD.X R7, RZ, RZ, UR5, P0 ;  /* 0x00000005ff077e24 */ /* 0x004fca00080e06ff */
[----:B------:R-:W5:Y:S08]  /*0140*/  LDC R18, c[0x0][0x374] ;  /* 0x0000dd00ff127b82 */ /* 0x000f700000000800 */
[----:B------:R-:W5:Y:S01]  /*0150*/  LDC R19, c[0x0][0x378] ;  /* 0x0000de00ff137b82 */ /* 0x000f620000000800 */
[----:B-1----:R0:W-:Y:S07]  /*0160*/  STL.128 [R1], R8 ;  /* 0x0000000801007387 */ /* 0x0021ee0000100c00 */
[----:B------:R0:W1:Y:S01]  /*0170*/  LDC.64 R2, c[0x4][R0] ;  /* 0x0100000000027b82 */ /* 0x0000620000000a00 */
[----:B---3--:R0:W-:Y:S04]  /*0180*/  STL.128 [R1+0x10], R12 ;  /* 0x0000100c01007387 */ /* 0x0081e80000100c00 */
[----:B-----5:R0:W-:Y:S02]  /*0190*/  STL.128 [R1+0x20], R16 ;  /* 0x0000201001007387 */ /* 0x0201e40000100c00 */
[----:B------:R-:W-:-:S07]  /*01a0*/  LEPC R20, `(.L_x_0) ;  /* 0x000000001014794e */ /* 0x000fce0000000000 */
[----:B01----:R-:W-:Y:S05]  /*01b0*/  CALL.ABS.NOINC R2 ;  /* 0x0000000002007343 */ /* 0x003fea0003c00000 */
.L_x_0:
[----:B------:R-:W-:Y:S05]  /*01c0*/  EXIT ;  /* 0x000000000000794d */ /* 0x000fea0003800000 */
.L_x_1:
[----:B------:R-:W-:-:S00]  /*01d0*/  BRA `(.L_x_1) ;  /* 0xfffffffc00fc7947 */ /* 0x000fc0000383ffff */
[----:B------:R-:W-:-:S00]  /*01e0*/  NOP ;  /* 0x0000000000007918 */ /* 0x000fc00000000000 */
        /* <DEDUP_REMOVED lines=9> */
.L_x_2:


//--------------------- .nv.global.init           --------------------------
	.section	.nv.global.init,"aw",@progbits
.nv.global.init:
	.type		$str,@object
	.size		$str,(.L_0 - $str)
$str:
        /*0000*/ 	.byte	0x74, 0x68, 0x72, 0x65, 0x61, 0x64, 0x49, 0x64, 0x78, 0x3a, 0x28, 0x25, 0x64, 0x2c, 0x20, 0x25
        /*0010*/ 	.byte	0x64, 0x2c, 0x20, 0x25, 0x64, 0x29, 0x20, 0x62, 0x6c, 0x6f, 0x63, 0x6b, 0x49, 0x64, 0x78, 0x3a
        /*0020*/ 	.byte	0x28, 0x25, 0x64, 0x2c, 0x25, 0x64, 0x2c, 0x25, 0x64, 0x29, 0x20, 0x62, 0x6c, 0x6f, 0x63, 0x6b
        /*0030*/ 	.byte	0x44, 0x69, 0x6d, 0x3a, 0x28, 0x25, 0x64, 0x2c, 0x25, 0x64, 0x2c, 0x25, 0x64, 0x29, 0x20, 0x67
        /*0040*/ 	.byte	0x72, 0x69, 0x64, 0x44, 0x69, 0x6d, 0x28, 0x25, 0x64, 0x2c, 0x25, 0x64, 0x2c, 0x25, 0x64, 0x29
        /*0050*/ 	.byte	0x0a, 0x00
.L_0:


//--------------------- .nv.shared.reserved.0     --------------------------
	.section	.nv.shared.reserved.0,"aw",@nobits
	.weak		__nv_reservedSMEM_offset_0_alias
	.size		__nv_reservedSMEM_offset_0_alias, 0, 64
	.other		__nv_reservedSMEM_offset_0_alias,@"STO_CUDA_RESERVED_SHARED STV_DEFAULT"
__nv_reservedSMEM_offset_0_alias:
	.zero		0
	.zero		64


//--------------------- .nv.constant0._Z10checkIndexv --------------------------
	.section	.nv.constant0._Z10checkIndexv,"a",@progbits
	.sectionflags	@""
	.align	4
.nv.constant0._Z10checkIndexv:
	.zero		896


//--------------------- SYMBOLS --------------------------

	.type		.nv.reservedSmem.offset0,@object
	.size		.nv.reservedSmem.offset0,0x4
	.type		vprintf,@function
